//
// Generated by NVIDIA NVVM Compiler
//
// Compiler Build ID: CL-36424714
// Cuda compilation tools, release 13.0, V13.0.88
// Based on NVVM 20.0.0
//

.version 9.0
.target sm_100
.address_size 64


.entry _Z10sumOfcubesPiS_(
	.param .u64 .ptr .align 1 _Z10sumOfcubesPiS__param_0,
	.param .u64 .ptr .align 1 _Z10sumOfcubesPiS__param_1
)
{
	.reg .pred 	%p<2>;
	.reg .b32 	%r<55>;
	.reg .b64 	%rd<9>;

	ld.param.u64 	%rd5, [_Z10sumOfcubesPiS__param_0];
	ld.param.u64 	%rd4, [_Z10sumOfcubesPiS__param_1];
	cvta.to.global.u64 	%rd6, %rd5;
	add.s64 	%rd8, %rd6, 32;
	mov.b32 	%r53, 0;
	mov.u32 	%r54, %r53;
$L__BB0_1:
	ld.global.u32 	%r6, [%rd8+-32];
	mul.lo.s32 	%r7, %r6, %r6;
	mad.lo.s32 	%r8, %r7, %r6, %r54;
	ld.global.u32 	%r9, [%rd8+-28];
	mul.lo.s32 	%r10, %r9, %r9;
	mad.lo.s32 	%r11, %r10, %r9, %r8;
	ld.global.u32 	%r12, [%rd8+-24];
	mul.lo.s32 	%r13, %r12, %r12;
	mad.lo.s32 	%r14, %r13, %r12, %r11;
	ld.global.u32 	%r15, [%rd8+-20];
	mul.lo.s32 	%r16, %r15, %r15;
	mad.lo.s32 	%r17, %r16, %r15, %r14;
	ld.global.u32 	%r18, [%rd8+-16];
	mul.lo.s32 	%r19, %r18, %r18;
	mad.lo.s32 	%r20, %r19, %r18, %r17;
	ld.global.u32 	%r21, [%rd8+-12];
	mul.lo.s32 	%r22, %r21, %r21;
	mad.lo.s32 	%r23, %r22, %r21, %r20;
	ld.global.u32 	%r24, [%rd8+-8];
	mul.lo.s32 	%r25, %r24, %r24;
	mad.lo.s32 	%r26, %r25, %r24, %r23;
	ld.global.u32 	%r27, [%rd8+-4];
	mul.lo.s32 	%r28, %r27, %r27;
	mad.lo.s32 	%r29, %r28, %r27, %r26;
	ld.global.u32 	%r30, [%rd8];
	mul.lo.s32 	%r31, %r30, %r30;
	mad.lo.s32 	%r32, %r31, %r30, %r29;
	ld.global.u32 	%r33, [%rd8+4];
	mul.lo.s32 	%r34, %r33, %r33;
	mad.lo.s32 	%r35, %r34, %r33, %r32;
	ld.global.u32 	%r36, [%rd8+8];
	mul.lo.s32 	%r37, %r36, %r36;
	mad.lo.s32 	%r38, %r37, %r36, %r35;
	ld.global.u32 	%r39, [%rd8+12];
	mul.lo.s32 	%r40, %r39, %r39;
	mad.lo.s32 	%r41, %r40, %r39, %r38;
	ld.global.u32 	%r42, [%rd8+16];
	mul.lo.s32 	%r43, %r42, %r42;
	mad.lo.s32 	%r44, %r43, %r42, %r41;
	ld.global.u32 	%r45, [%rd8+20];
	mul.lo.s32 	%r46, %r45, %r45;
	mad.lo.s32 	%r47, %r46, %r45, %r44;
	ld.global.u32 	%r48, [%rd8+24];
	mul.lo.s32 	%r49, %r48, %r48;
	mad.lo.s32 	%r50, %r49, %r48, %r47;
	ld.global.u32 	%r51, [%rd8+28];
	mul.lo.s32 	%r52, %r51, %r51;
	mad.lo.s32 	%r54, %r52, %r51, %r50;
	add.s32 	%r53, %r53, 16;
	add.s64 	%rd8, %rd8, 64;
	setp.ne.s32 	%p1, %r53, 10000000;
	@%p1 bra 	$L__BB0_1;
	cvta.to.global.u64 	%rd7, %rd4;
	st.global.u32 	[%rd7], %r54;
	ret;

}


// ===== COMPILED SASS (sm_100) =====

	.target	sm_100

	.elftype	@"ET_EXEC"


//--------------------- .note.nv.tkinfo           --------------------------
	.section	.note.nv.tkinfo,"",@"SHT_NOTE"
	.sectionflags	@"SHF_NOTE_NV_TKINFO"
	.tkinfo
        /*0018*/ 	.word	0x00000002
        /*0030*/ 	.string	""
        /*0030*/ 	.string	"ptxas"
        /*0030*/ 	.string	"Cuda compilation tools, release 13.0, V13.0.88"
        /*0030*/ 	.string	"Build cuda_13.0.r13.0/compiler.36424714_0"
        /*0030*/ 	.string	"-arch sm_100 -m 64 "



//--------------------- .note.nv.cuinfo           --------------------------
	.section	.note.nv.cuinfo,"",@"SHT_NOTE"
	.sectionflags	@"SHF_NOTE_NV_CUINFO"
        /*0018*/ 	.short	0x0002
        /*001a*/ 	.short	0x0064
        /*001c*/ 	.short	0x0082
	.zero		2


//--------------------- .nv.info                  --------------------------
	.section	.nv.info,"",@"SHT_CUDA_INFO"
	.align	4


	//----- nvinfo : EIATTR_REGCOUNT
	.align		4
        /*0000*/ 	.byte	0x04, 0x2f
        /*0002*/ 	.short	(.L_1 - .L_0)
	.align		4
.L_0:
        /*0004*/ 	.word	index@(_Z10sumOfcubesPiS_)
        /*0008*/ 	.word	0x0000001d


	//----- nvinfo : EIATTR_FRAME_SIZE
	.align		4
.L_1:
        /*000c*/ 	.byte	0x04, 0x11
        /*000e*/ 	.short	(.L_3 - .L_2)
	.align		4
.L_2:
        /*0010*/ 	.word	index@(_Z10sumOfcubesPiS_)
        /*0014*/ 	.word	0x00000000


	//----- nvinfo : EIATTR_MIN_STACK_SIZE
	.align		4
.L_3:
        /*0018*/ 	.byte	0x04, 0x12
        /*001a*/ 	.short	(.L_5 - .L_4)
	.align		4
.L_4:
        /*001c*/ 	.word	index@(_Z10sumOfcubesPiS_)
        /*0020*/ 	.word	0x00000000
.L_5:


//--------------------- .nv.compat                --------------------------
	.section	.nv.compat,"",@"SHT_CUDA_COMPAT_INFO"
	.align	4
        /*0000*/ 	.byte	0x02, 0x09, 0x00, 0x00, 0x02, 0x02, 0x01, 0x00, 0x02, 0x05, 0x05, 0x00, 0x03, 0x07, 0x01, 0x01
        /*0010*/ 	.byte	0x02, 0x03, 0x00, 0x00, 0x02, 0x06, 0x01, 0x00, 0x04, 0x0b, 0x08, 0x00, 0x09, 0x00, 0x00, 0x00
        /*0020*/ 	.byte	0x00, 0x00, 0x00, 0x00


//--------------------- .nv.info._Z10sumOfcubesPiS_ --------------------------
	.section	.nv.info._Z10sumOfcubesPiS_,"",@"SHT_CUDA_INFO"
	.sectionflags	@""
	.align	4


	//----- nvinfo : EIATTR_CUDA_API_VERSION
	.align		4
        /*0000*/ 	.byte	0x04, 0x37
        /*0002*/ 	.short	(.L_7 - .L_6)
.L_6:
        /*0004*/ 	.word	0x00000082


	//----- nvinfo : EIATTR_KPARAM_INFO
	.align		4
.L_7:
        /*0008*/ 	.byte	0x04, 0x17
        /*000a*/ 	.short	(.L_9 - .L_8)
.L_8:
        /*000c*/ 	.word	0x00000000
        /*0010*/ 	.short	0x0001
        /*0012*/ 	.short	0x0008
        /*0014*/ 	.byte	0x00, 0xf5, 0x21, 0x00


	//----- nvinfo : EIATTR_KPARAM_INFO
	.align		4
.L_9:
        /*0018*/ 	.byte	0x04, 0x17
        /*001a*/ 	.short	(.L_11 - .L_10)
.L_10:
        /*001c*/ 	.word	0x00000000
        /*0020*/ 	.short	0x0000
        /*0022*/ 	.short	0x0000
        /*0024*/ 	.byte	0x00, 0xf5, 0x21, 0x00


	//----- nvinfo : EIATTR_SPARSE_MMA_MASK
	.align		4
.L_11:
        /*0028*/ 	.byte	0x03, 0x50
        /*002a*/ 	.short	0x0000


	//----- nvinfo : EIATTR_MAXREG_COUNT
	.align		4
        /*002c*/ 	.byte	0x03, 0x1b
        /*002e*/ 	.short	0x00ff


	//----- nvinfo : EIATTR_MERCURY_ISA_VERSION
	.align		4
        /*0030*/ 	.byte	0x03, 0x5f
        /*0032*/ 	.short	0x0101


	//----- nvinfo : EIATTR_VRC_CTA_INIT_COUNT
	.align		4
        /*0034*/ 	.byte	0x02, 0x4a
	.zero		1
	.zero		1


	//----- nvinfo : EIATTR_EXIT_INSTR_OFFSETS
	.align		4
        /*0038*/ 	.byte	0x04, 0x1c
        /*003a*/ 	.short	(.L_13 - .L_12)


	//   ....[0]....
.L_12:
        /*003c*/ 	.word	0x00001000


	//----- nvinfo : EIATTR_CBANK_PARAM_SIZE
	.align		4
.L_13:
        /*0040*/ 	.byte	0x03, 0x19
        /*0042*/ 	.short	0x0010


	//----- nvinfo : EIATTR_PARAM_CBANK
	.align		4
        /*0044*/ 	.byte	0x04, 0x0a
        /*0046*/ 	.short	(.L_15 - .L_14)
	.align		4
.L_14:
        /*0048*/ 	.word	index@(.nv.constant0._Z10sumOfcubesPiS_)
        /*004c*/ 	.short	0x0380
        /*004e*/ 	.short	0x0010


	//----- nvinfo : EIATTR_SW_WAR
	.align		4
.L_15:
        /*0050*/ 	.byte	0x04, 0x36
        /*0052*/ 	.short	(.L_17 - .L_16)
.L_16:
        /*0054*/ 	.word	0x00000008
.L_17:


//--------------------- .nv.callgraph             --------------------------
	.section	.nv.callgraph,"",@"SHT_CUDA_CALLGRAPH"
	.align	4
	.sectionentsize	8
	.align		4
        /*0000*/ 	.word	0x00000000
	.align		4
        /*0004*/ 	.word	0xffffffff
	.align		4
        /*0008*/ 	.word	0x00000000
	.align		4
        /*000c*/ 	.word	0xfffffffe
	.align		4
        /*0010*/ 	.word	0x00000000
	.align		4
        /*0014*/ 	.word	0xfffffffd
	.align		4
        /*0018*/ 	.word	0x00000000
	.align		4
        /*001c*/ 	.word	0xfffffffc


//--------------------- .text._Z10sumOfcubesPiS_  --------------------------
	.section	.text._Z10sumOfcubesPiS_,"ax",@progbits
	.align	128
.text._Z10sumOfcubesPiS_:
        .type           _Z10sumOfcubesPiS_,@function
        .size           _Z10sumOfcubesPiS_,(.L_x_2 - _Z10sumOfcubesPiS_)
        .other          _Z10sumOfcubesPiS_,@"STO_CUDA_ENTRY STV_DEFAULT"
_Z10sumOfcubesPiS_:
[----:B------:R-:W-:Y:S01]  /*0000*/  LDC R1, c[0x0][0x37c] ;  /* 0x0000df00ff017b82 */ /* 0x000fe20000000800 */
[----:B------:R-:W0:Y:S01]  /*0010*/  LDCU.64 UR4, c[0x0][0x380] ;  /* 0x00007000ff0477ac */ /* 0x000e220008000a00 */
[----:B------:R-:W-:Y:S01]  /*0020*/  HFMA2 R13, -RZ, RZ, 0, 0 ;  /* 0x00000000ff0d7431 */ /* 0x000fe200000001ff */
[----:B------:R-:W1:Y:S01]  /*0030*/  LDCU.64 UR6, c[0x0][0x358] ;  /* 0x00006b00ff0677ac */ /* 0x000e620008000a00 */
[----:B0-----:R-:W-:-:S04]  /*0040*/  UIADD3 UR4, UP0, UPT, UR4, 0x20, URZ ;  /* 0x0000002004047890 */ /* 0x001fc8000ff1e0ff */
[----:B------:R-:W-:Y:S02]  /*0050*/  UIADD3.X UR5, UPT, UPT, URZ, UR5, URZ, UP0, !UPT ;  /* 0x00000005ff057290 */ /* 0x000fe400087fe4ff */
[----:B------:R-:W-:Y:S01]  /*0060*/  MOV R2, UR4 ;  /* 0x0000000400027c02 */ /* 0x000fe20008000f00 */
[----:B------:R-:W-:-:S03]  /*0070*/  UMOV UR4, URZ ;  /* 0x000000ff00047c82 */ /* 0x000fc60008000000 */
[----:B-1----:R-:W-:-:S07]  /*0080*/  MOV R3, UR5 ;  /* 0x0000000500037c02 */ /* 0x002fce0008000f00 */
.L_x_0:
[----:B------:R-:W2:Y:S04]  /*0090*/  LDG.E R12, desc[UR6][R2.64+-0x20] ;  /* 0xffffe006020c7981 */ /* 0x000ea8000c1e1900 */
[----:B------:R-:W3:Y:S04]  /*00a0*/  LDG.E R25, desc[UR6][R2.64+-0x1c] ;  /* 0xffffe40602197981 */ /* 0x000ee8000c1e1900 */
[----:B------:R-:W4:Y:S04]  /*00b0*/  LDG.E R11, desc[UR6][R2.64+-0x18] ;  /* 0xffffe806020b7981 */ /* 0x000f28000c1e1900 */
[----:B------:R-:W5:Y:S04]  /*00c0*/  LDG.E R10, desc[UR6][R2.64+-0x14] ;  /* 0xffffec06020a7981 */ /* 0x000f68000c1e1900 */
        /* <DEDUP_REMOVED lines=16> */
[----:B------:R-:W5:Y:S01]  /*01d0*/  LDG.E R14, desc[UR6][R2.64+0x30] ;  /* 0x00003006020e7981 */ /* 0x000f62000c1e1900 */
[----:B--2---:R-:W-:-:S04]  /*01e0*/  IMAD R20, R12, R12, RZ ;  /* 0x0000000c0c147224 */ /* 0x004fc800078e02ff */
[----:B------:R-:W-:Y:S02]  /*01f0*/  IMAD R20, R12, R20, R13 ;  /* 0x000000140c147224 */ /* 0x000fe400078e020d */
[C---:B---3--:R-:W-:Y:S01]  /*0200*/  IMAD R12, R25.reuse, R25, RZ ;  /* 0x00000019190c7224 */ /* 0x048fe200078e02ff */
[----:B------:R-:W2:Y:S03]  /*0210*/  LDG.E R13, desc[UR6][R2.64+0x34] ;  /* 0x00003406020d7981 */ /* 0x000ea6000c1e1900 */
[----:B------:R-:W-:Y:S02]  /*0220*/  IMAD R20, R25, R12, R20 ;  /* 0x0000000c19147224 */ /* 0x000fe400078e0214 */
[C---:B----4-:R-:W-:Y:S01]  /*0230*/  IMAD R25, R11.reuse, R11, RZ ;  /* 0x0000000b0b197224 */ /* 0x050fe200078e02ff */
[----:B------:R-:W3:Y:S03]  /*0240*/  LDG.E R12, desc[UR6][R2.64+0x38] ;  /* 0x00003806020c7981 */ /* 0x000ee6000c1e1900 */
[----:B------:R-:W-:-:S02]  /*0250*/  IMAD R25, R11, R25, R20 ;  /* 0x000000190b197224 */ /* 0x000fc400078e0214 */
[C---:B-----5:R-:W-:Y:S01]  /*0260*/  IMAD R20, R10.reuse, R10, RZ ;  /* 0x0000000a0a147224 */ /* 0x060fe200078e02ff */
[----:B------:R-:W4:Y:S03]  /*0270*/  LDG.E R11, desc[UR6][R2.64+0x3c] ;  /* 0x00003c06020b7981 */ /* 0x000f26000c1e1900 */
[----:B------:R-:W-:Y:S02]  /*0280*/  IMAD R20, R10, R20, R25 ;  /* 0x000000140a147224 */ /* 0x000fe400078e0219 */
[C---:B------:R-:W-:Y:S01]  /*0290*/  IMAD R25, R9.reuse, R9, RZ ;  /* 0x0000000909197224 */ /* 0x040fe200078e02ff */
[----:B------:R-:W5:Y:S03]  /*02a0*/  LDG.E R10, desc[UR6][R2.64+0x40] ;  /* 0x00004006020a7981 */ /* 0x000f66000c1e1900 */
[----:B------:R-:W-:-:S02]  /*02b0*/  IMAD R25, R9, R25, R20 ;  /* 0x0000001909197224 */ /* 0x000fc400078e0214 */
[C---:B------:R-:W-:Y:S01]  /*02c0*/  IMAD R20, R8.reuse, R8, RZ ;  /* 0x0000000808147224 */ /* 0x040fe200078e02ff */
[----:B------:R-:W5:Y:S03]  /*02d0*/  LDG.E R9, desc[UR6][R2.64+0x44] ;  /* 0x0000440602097981 */ /* 0x000f66000c1e1900 */
[----:B------:R-:W-:Y:S02]  /*02e0*/  IMAD R20, R8, R20, R25 ;  /* 0x0000001408147224 */ /* 0x000fe400078e0219 */
[C---:B------:R-:W-:Y:S01]  /*02f0*/  IMAD R25, R7.reuse, R7, RZ ;  /* 0x0000000707197224 */ /* 0x040fe200078e02ff */
[----:B------:R-:W5:Y:S03]  /*0300*/  LDG.E R8, desc[UR6][R2.64+0x48] ;  /* 0x0000480602087981 */ /* 0x000f66000c1e1900 */
[----:B------:R-:W-:-:S02]  /*0310*/  IMAD R25, R7, R25, R20 ;  /* 0x0000001907197224 */ /* 0x000fc400078e0214 */
[C---:B------:R-:W-:Y:S01]  /*0320*/  IMAD R20, R18.reuse, R18, RZ ;  /* 0x0000001212147224 */ /* 0x040fe200078e02ff */
[----:B------:R-:W5:Y:S03]  /*0330*/  LDG.E R7, desc[UR6][R2.64+0x4c] ;  /* 0x00004c0602077981 */ /* 0x000f66000c1e1900 */
[----:B------:R-:W-:Y:S02]  /*0340*/  IMAD R20, R18, R20, R25 ;  /* 0x0000001412147224 */ /* 0x000fe400078e0219 */
[----:B------:R-:W5:Y:S01]  /*0350*/  LDG.E R18, desc[UR6][R2.64+0x50] ;  /* 0x0000500602127981 */ /* 0x000f62000c1e1900 */
[----:B------:R-:W-:-:S04]  /*0360*/  IMAD R25, R19, R19, RZ ;  /* 0x0000001313197224 */ /* 0x000fc800078e02ff */
[----:B------:R-:W-:Y:S02]  /*0370*/  IMAD R26, R19, R25, R20 ;  /* 0x00000019131a7224 */ /* 0x000fe400078e0214 */
[----:B------:R-:W5:Y:S01]  /*0380*/  LDG.E R19, desc[UR6][R2.64+0x54] ;  /* 0x0000540602137981 */ /* 0x000f62000c1e1900 */
[----:B------:R-:W-:-:S03]  /*0390*/  IMAD R25, R23, R23, RZ ;  /* 0x0000001717197224 */ /* 0x000fc600078e02ff */
[----:B------:R-:W5:Y:S01]  /*03a0*/  LDG.E R20, desc[UR6][R2.64+0x58] ;  /* 0x0000580602147981 */ /* 0x000f62000c1e1900 */
[----:B------:R-:W-:Y:S02]  /*03b0*/  IMAD R25, R23, R25, R26 ;  /* 0x0000001917197224 */ /* 0x000fe400078e021a */
[C---:B------:R-:W-:Y:S01]  /*03c0*/  IMAD R26, R22.reuse, R22, RZ ;  /* 0x00000016161a7224 */ /* 0x040fe200078e02ff */
[----:B------:R-:W5:Y:S03]  /*03d0*/  LDG.E R23, desc[UR6][R2.64+0x5c] ;  /* 0x00005c0602177981 */ /* 0x000f66000c1e1900 */
[----:B------:R-:W-:Y:S02]  /*03e0*/  IMAD R26, R22, R26, R25 ;  /* 0x0000001a161a7224 */ /* 0x000fe400078e0219 */
[----:B------:R-:W5:Y:S01]  /*03f0*/  LDG.E R22, desc[UR6][R2.64+0x60] ;  /* 0x0000600602167981 */ /* 0x000f62000c1e1900 */
[----:B------:R-:W-:-:S04]  /*0400*/  IMAD R25, R21, R21, RZ ;  /* 0x0000001515197224 */ /* 0x000fc800078e02ff */
        /* <DEDUP_REMOVED lines=10> */
[----:B------:R-:W-:-:S04]  /*04b0*/  IMAD R5, R24, R24, RZ ;  /* 0x0000001818057224 */ /* 0x000fc800078e02ff */
[----:B------:R-:W-:Y:S02]  /*04c0*/  IMAD R25, R24, R5, R25 ;  /* 0x0000000518197224 */ /* 0x000fe400078e0219 */
        /* <DEDUP_REMOVED lines=126> */
[----:B------:R-:W-:-:S03]  /*0cb0*/  IMAD R26, R6, R26, R25 ;  /* 0x0000001a061a7224 */ /* 0x000fc600078e0219 */
[----:B------:R0:W5:Y:S01]  /*0cc0*/  LDG.E R6, desc[UR6][R2.64+0x11c] ;  /* 0x00011c0602067981 */ /* 0x000162000c1e1900 */
[----:B------:R-:W-:-:S04]  /*0cd0*/  IMAD R25, R5, R5, RZ ;  /* 0x0000000505197224 */ /* 0x000fc800078e02ff */
[----:B------:R-:W-:Y:S02]  /*0ce0*/  IMAD R25, R5, R25, R26 ;  /* 0x0000001905197224 */ /* 0x000fe400078e021a */
[----:B------:R-:W-:-:S04]  /*0cf0*/  IMAD R5, R0, R0, RZ ;  /* 0x0000000000057224 */ /* 0x000fc800078e02ff */
[----:B------:R-:W-:Y:S02]  /*0d00*/  IMAD R5, R0, R5, R25 ;  /* 0x0000000500057224 */ /* 0x000fe400078e0219 */
[----:B------:R-:W-:-:S04]  /*0d10*/  IMAD R0, R4, R4, RZ ;  /* 0x0000000404007224 */ /* 0x000fc800078e02ff */
[----:B------:R-:W-:Y:S02]  /*0d20*/  IMAD R0, R4, R0, R5 ;  /* 0x0000000004007224 */ /* 0x000fe400078e0205 */
[----:B------:R-:W-:-:S04]  /*0d30*/  IMAD R4, R15, R15, RZ ;  /* 0x0000000f0f047224 */ /* 0x000fc800078e02ff */
[----:B------:R-:W-:Y:S02]  /*0d40*/  IMAD R15, R15, R4, R0 ;  /* 0x000000040f0f7224 */ /* 0x000fe400078e0200 */
[----:B------:R-:W-:-:S04]  /*0d50*/  IMAD R0, R14, R14, RZ ;  /* 0x0000000e0e007224 */ /* 0x000fc800078e02ff */
[----:B------:R-:W-:Y:S01]  /*0d60*/  IMAD R0, R14, R0, R15 ;  /* 0x000000000e007224 */ /* 0x000fe200078e020f */
[----:B------:R-:W-:-:S04]  /*0d70*/  UIADD3 UR4, UPT, UPT, UR4, 0x50, URZ ;  /* 0x0000005004047890 */ /* 0x000fc8000fffe0ff */
[----:B------:R-:W-:Y:S01]  /*0d80*/  UISETP.NE.AND UP0, UPT, UR4, 0x989680, UPT ;  /* 0x009896800400788c */ /* 0x000fe2000bf05270 */
[----:B0-----:R-:W-:-:S04]  /*0d90*/  IADD3 R2, P0, PT, R2, 0x140, RZ ;  /* 0x0000014002027810 */ /* 0x001fc80007f1e0ff */
[----:B------:R-:W-:Y:S01]  /*0da0*/  IADD3.X R3, PT, PT, RZ, R3, RZ, P0, !PT ;  /* 0x00000003ff037210 */ /* 0x000fe200007fe4ff */
[----:B--2---:R-:W-:-:S04]  /*0db0*/  IMAD R4, R13, R13, RZ ;  /* 0x0000000d0d047224 */ /* 0x004fc800078e02ff */
[----:B------:R-:W-:Y:S02]  /*0dc0*/  IMAD R0, R13, R4, R0 ;  /* 0x000000040d007224 */ /* 0x000fe400078e0200 */
[----:B---3--:R-:W-:-:S04]  /*0dd0*/  IMAD R5, R12, R12, RZ ;  /* 0x0000000c0c057224 */ /* 0x008fc800078e02ff */
[----:B------:R-:W-:Y:S02]  /*0de0*/  IMAD R12, R12, R5, R0 ;  /* 0x000000050c0c7224 */ /* 0x000fe400078e0200 */
[----:B----4-:R-:W-:-:S04]  /*0df0*/  IMAD R0, R11, R11, RZ ;  /* 0x0000000b0b007224 */ /* 0x010fc800078e02ff */
[----:B------:R-:W-:Y:S02]  /*0e00*/  IMAD R11, R11, R0, R12 ;  /* 0x000000000b0b7224 */ /* 0x000fe400078e020c */
[----:B-----5:R-:W-:-:S04]  /*0e10*/  IMAD R0, R10, R10, RZ ;  /* 0x0000000a0a007224 */ /* 0x020fc800078e02ff */
        /* <DEDUP_REMOVED lines=21> */
[C---:B------:R-:W-:Y:S02]  /*0f70*/  IMAD R0, R24.reuse, R24, RZ ;  /* 0x0000001818007224 */ /* 0x040fe400078e02ff */
[----:B------:R-:W-:Y:S02]  /*0f80*/  IMAD R4, R17, R17, RZ ;  /* 0x0000001111047224 */ /* 0x000fe400078e02ff */
[----:B------:R-:W-:-:S04]  /*0f90*/  IMAD R0, R24, R0, R21 ;  /* 0x0000000018007224 */ /* 0x000fc800078e0215 */
[----:B------:R-:W-:Y:S02]  /*0fa0*/  IMAD R13, R17, R4, R0 ;  /* 0x00000004110d7224 */ /* 0x000fe400078e0200 */
[----:B------:R-:W-:-:S04]  /*0fb0*/  IMAD R0, R6, R6, RZ ;  /* 0x0000000606007224 */ /* 0x000fc800078e02ff */
[----:B------:R-:W-:Y:S01]  /*0fc0*/  IMAD R13, R6, R0, R13 ;  /* 0x00000000060d7224 */ /* 0x000fe200078e020d */
[----:B------:R-:W-:Y:S06]  /*0fd0*/  BRA.U UP0, `(.L_x_0) ;  /* 0xfffffff1002c7547 */ /* 0x000fec000b83ffff */
[----:B------:R-:W0:Y:S02]  /*0fe0*/  LDC.64 R2, c[0x0][0x388] ;  /* 0x0000e200ff027b82 */ /* 0x000e240000000a00 */
[----:B0-----:R-:W-:Y:S01]  /*0ff0*/  STG.E desc[UR6][R2.64], R13 ;  /* 0x0000000d02007986 */ /* 0x001fe2000c101906 */
[----:B------:R-:W-:Y:S05]  /*1000*/  EXIT ;  /* 0x000000000000794d */ /* 0x000fea0003800000 */
.L_x_1:
[----:B------:R-:W-:-:S00]  /*1010*/  BRA `(.L_x_1) ;  /* 0xfffffffc00fc7947 */ /* 0x000fc0000383ffff */
[----:B------:R-:W-:-:S00]  /*1020*/  NOP ;  /* 0x0000000000007918 */ /* 0x000fc00000000000 */
        /* <DEDUP_REMOVED lines=13> */
.L_x_2:


//--------------------- .nv.shared.reserved.0     --------------------------
	.section	.nv.shared.reserved.0,"aw",@nobits
	.weak		__nv_reservedSMEM_offset_0_alias
	.size		__nv_reservedSMEM_offset_0_alias, 0, 64
	.other		__nv_reservedSMEM_offset_0_alias,@"STO_CUDA_RESERVED_SHARED STV_DEFAULT"
__nv_reservedSMEM_offset_0_alias:
	.zero		0
	.zero		64


//--------------------- .nv.constant0._Z10sumOfcubesPiS_ --------------------------
	.section	.nv.constant0._Z10sumOfcubesPiS_,"a",@progbits
	.sectionflags	@""
	.align	4
.nv.constant0._Z10sumOfcubesPiS_:
	.zero		912


//--------------------- SYMBOLS --------------------------

	.type		.nv.reservedSmem.offset0,@object
	.size		.nv.reservedSmem.offset0,0x4
